	.headerflags	@"EF_CUDA_TEXMODE_UNIFIED EF_CUDA_64BIT_ADDRESS EF_CUDA_ACCELERATORS EF_CUDA_SM90 EF_CUDA_VIRTUAL_SM(EF_CUDA_SM90)"
	.elftype	@"ET_EXEC"


//--------------------- .nv.info                  --------------------------
	.section	.nv.info,"",@"SHT_CUDA_INFO"
	.align	4


	//----- nvinfo : EIATTR_REGCOUNT
	.align		4
        /*0000*/ 	.byte	0x04, 0x2f
        /*0002*/ 	.short	(.L_1 - .L_0)
	.align		4
.L_0:
        /*0004*/ 	.word	index@(triton_poi_fused_convolution_relu_20)
        /*0008*/ 	.word	0x0000000c


	//----- nvinfo : EIATTR_MIN_STACK_SIZE
	.align		4
.L_1:
        /*000c*/ 	.byte	0x04, 0x12
        /*000e*/ 	.short	(.L_3 - .L_2)
	.align		4
.L_2:
        /*0010*/ 	.word	index@(triton_poi_fused_convolution_relu_20)
        /*0014*/ 	.word	0x00000000


	//----- nvinfo : EIATTR_FRAME_SIZE
	.align		4
.L_3:
        /*0018*/ 	.byte	0x04, 0x11
        /*001a*/ 	.short	(.L_5 - .L_4)
	.align		4
.L_4:
        /*001c*/ 	.word	index@(triton_poi_fused_convolution_relu_20)
        /*0020*/ 	.word	0x00000000


	//----- nvinfo : EIATTR_MIN_STACK_SIZE
	.align		4
.L_5:
        /*0024*/ 	.byte	0x04, 0x12
        /*0026*/ 	.short	(.L_7 - .L_6)
	.align		4
.L_6:
        /*0028*/ 	.word	index@(triton_poi_fused_convolution_relu_20)
        /*002c*/ 	.word	0x00000000
.L_7:


//--------------------- .nv.info.triton_poi_fused_convolution_relu_20 --------------------------
	.section	.nv.info.triton_poi_fused_convolution_relu_20,"",@"SHT_CUDA_INFO"
	.sectionflags	@""
	.align	4


	//----- nvinfo : EIATTR_CUDA_API_VERSION
	.align		4
        /*0000*/ 	.byte	0x04, 0x37
        /*0002*/ 	.short	(.L_9 - .L_8)
.L_8:
        /*0004*/ 	.word	0x0000007c


	//----- nvinfo : EIATTR_KPARAM_INFO
	.align		4
.L_9:
        /*0008*/ 	.byte	0x04, 0x17
        /*000a*/ 	.short	(.L_11 - .L_10)
.L_10:
        /*000c*/ 	.word	0x00000000
        /*0010*/ 	.short	0x0002
        /*0012*/ 	.short	0x0010
        /*0014*/ 	.byte	0x00, 0xf0, 0x11, 0x00


	//----- nvinfo : EIATTR_KPARAM_INFO
	.align		4
.L_11:
        /*0018*/ 	.byte	0x04, 0x17
        /*001a*/ 	.short	(.L_13 - .L_12)
.L_12:
        /*001c*/ 	.word	0x00000000
        /*0020*/ 	.short	0x0001
        /*0022*/ 	.short	0x0008
        /*0024*/ 	.byte	0x00, 0xf4, 0x21, 0x00


	//----- nvinfo : EIATTR_KPARAM_INFO
	.align		4
.L_13:
        /*0028*/ 	.byte	0x04, 0x17
        /*002a*/ 	.short	(.L_15 - .L_14)
.L_14:
        /*002c*/ 	.word	0x00000000
        /*0030*/ 	.short	0x0000
        /*0032*/ 	.short	0x0000
        /*0034*/ 	.byte	0x00, 0xf4, 0x21, 0x00


	//----- nvinfo : EIATTR_SPARSE_MMA_MASK
	.align		4
.L_15:
        /*0038*/ 	.byte	0x03, 0x50
        /*003a*/ 	.short	0x0000


	//----- nvinfo : EIATTR_MAXREG_COUNT
	.align		4
        /*003c*/ 	.byte	0x03, 0x1b
        /*003e*/ 	.short	0x00ff


	//----- nvinfo : EIATTR_EXIT_INSTR_OFFSETS
	.align		4
        /*0040*/ 	.byte	0x04, 0x1c
        /*0042*/ 	.short	(.L_17 - .L_16)


	//   ....[0]....
.L_16:
        /*0044*/ 	.word	0x000001b0


	//----- nvinfo : EIATTR_REQNTID
	.align		4
.L_17:
        /*0048*/ 	.byte	0x04, 0x10
        /*004a*/ 	.short	(.L_19 - .L_18)
.L_18:
        /*004c*/ 	.word	0x00000100
        /*0050*/ 	.word	0x00000001
        /*0054*/ 	.word	0x00000001


	//----- nvinfo : EIATTR_CBANK_PARAM_SIZE
	.align		4
.L_19:
        /*0058*/ 	.byte	0x03, 0x19
        /*005a*/ 	.short	0x0014


	//----- nvinfo : EIATTR_PARAM_CBANK
	.align		4
        /*005c*/ 	.byte	0x04, 0x0a
        /*005e*/ 	.short	(.L_21 - .L_20)
	.align		4
.L_20:
        /*0060*/ 	.word	index@(.nv.constant0.triton_poi_fused_convolution_relu_20)
        /*0064*/ 	.short	0x0210
        /*0066*/ 	.short	0x0014


	//----- nvinfo : EIATTR_SW_WAR
	.align		4
.L_21:
        /*0068*/ 	.byte	0x04, 0x36
        /*006a*/ 	.short	(.L_23 - .L_22)
.L_22:
        /*006c*/ 	.word	0x00000008
.L_23:


//--------------------- .nv.callgraph             --------------------------
	.section	.nv.callgraph,"",@"SHT_CUDA_CALLGRAPH"
	.align	4
	.sectionentsize	8
	.align		4
        /*0000*/ 	.word	0x00000000
	.align		4
        /*0004*/ 	.word	0xffffffff
	.align		4
        /*0008*/ 	.word	0x00000000
	.align		4
        /*000c*/ 	.word	0xfffffffe
	.align		4
        /*0010*/ 	.word	0x00000000
	.align		4
        /*0014*/ 	.word	0xfffffffd
	.align		4
        /*0018*/ 	.word	0x00000000
	.align		4
        /*001c*/ 	.word	0xfffffffc


//--------------------- .text.triton_poi_fused_convolution_relu_20 --------------------------
	.section	.text.triton_poi_fused_convolution_relu_20,"ax",@progbits
	.align	128
        .global         triton_poi_fused_convolution_relu_20
        .type           triton_poi_fused_convolution_relu_20,@function
        .size           triton_poi_fused_convolution_relu_20,(.L_x_1 - triton_poi_fused_convolution_relu_20)
        .other          triton_poi_fused_convolution_relu_20,@"STO_CUDA_ENTRY STV_DEFAULT"
triton_poi_fused_convolution_relu_20:
.text.triton_poi_fused_convolution_relu_20:
[----:B------:R-:W-:Y:S01]  /*0000*/  LDC R1, c[0x0][0x28] ;  /* 0x00000a00ff017b82 */ /* 0x000fe20000000800 */
[----:B------:R-:W1:Y:S07]  /*0010*/  S2R R0, SR_TID.X ;  /* 0x0000000000007919 */ /* 0x000e6e0000002100 */
[----:B------:R-:W2:Y:S01]  /*0020*/  LDC.64 R4, c[0x0][0x218] ;  /* 0x00008600ff047b82 */ /* 0x000ea20000000a00 */
[----:B------:R-:W-:Y:S01]  /*0030*/  ULDC.64 UR4, c[0x0][0x208] ;  /* 0x0000820000047ab9 */ /* 0x000fe20000000a00 */
[----:B------:R-:W3:Y:S06]  /*0040*/  S2R R7, SR_CTAID.X ;  /* 0x0000000000077919 */ /* 0x000eec0000002500 */
[----:B------:R-:W4:Y:S01]  /*0050*/  LDC.64 R2, c[0x0][0x210] ;  /* 0x00008400ff027b82 */ /* 0x000f220000000a00 */
[----:B-1----:R-:W-:-:S05]  /*0060*/  IMAD.SHL.U32 R0, R0, 0x2, RZ ;  /* 0x0000000200007824 */ /* 0x002fca00078e00ff */
[----:B------:R-:W-:-:S05]  /*0070*/  LOP3.LUT R0, R0, 0x1fe, RZ, 0xc0, !PT ;  /* 0x000001fe00007812 */ /* 0x000fca00078ec0ff */
[----:B---3--:R-:W-:-:S04]  /*0080*/  IMAD R7, R7, 0x200, R0 ;  /* 0x0000020007077824 */ /* 0x008fc800078e0200 */
[----:B------:R-:W-:-:S04]  /*0090*/  IMAD.HI R0, R7, 0x38e38e39, RZ ;  /* 0x38e38e3907007827 */ /* 0x000fc800078e02ff */
[----:B----4-:R-:W-:Y:S01]  /*00a0*/  IMAD.WIDE R2, R7, 0x4, R2 ;  /* 0x0000000407027825 */ /* 0x010fe200078e0202 */
[----:B------:R-:W-:-:S04]  /*00b0*/  SHF.R.U32.HI R9, RZ, 0x1f, R0 ;  /* 0x0000001fff097819 */ /* 0x000fc80000011600 */
[----:B------:R-:W-:Y:S01]  /*00c0*/  LEA.HI.SX32 R9, R0, R9, 0x1b ;  /* 0x0000000900097211 */ /* 0x000fe200078fdaff */
[----:B------:R-:W3:Y:S03]  /*00d0*/  LDG.E.64 R6, desc[UR4][R2.64] ;  /* 0x0000000402067981 */ /* 0x000ee6000c1e1b00 */
[----:B------:R-:W-:-:S04]  /*00e0*/  SHF.R.S32.HI R0, RZ, 0x1f, R9 ;  /* 0x0000001fff007819 */ /* 0x000fc80000011409 */
[----:B------:R-:W-:-:S04]  /*00f0*/  LEA.HI R0, R0, R9, RZ, 0x9 ;  /* 0x0000000900007211 */ /* 0x000fc800078f48ff */
[----:B------:R-:W-:-:S05]  /*0100*/  LOP3.LUT R0, R0, 0xfffffe00, RZ, 0xc0, !PT ;  /* 0xfffffe0000007812 */ /* 0x000fca00078ec0ff */
[----:B------:R-:W-:-:S04]  /*0110*/  IMAD.IADD R9, R9, 0x1, -R0 ;  /* 0x0000000109097824 */ /* 0x000fc800078e0a00 */
[----:B--2---:R-:W-:-:S06]  /*0120*/  IMAD.WIDE R4, R9, 0x4, R4 ;  /* 0x0000000409047825 */ /* 0x004fcc00078e0204 */
[----:B------:R-:W3:Y:S02]  /*0130*/  LDG.E.EL R4, desc[UR4][R4.64] ;  /* 0x0000000404047981 */ /* 0x000ee4000c2e1900 */
[CC--:B---3--:R-:W-:Y:S01]  /*0140*/  FSETP.GEU.AND P0, PT, R6.reuse, -R4.reuse, PT ;  /* 0x800000040600720b */ /* 0x0c8fe20003f0e000 */
[--C-:B------:R-:W-:Y:S01]  /*0150*/  FADD R6, R6, R4.reuse ;  /* 0x0000000406067221 */ /* 0x100fe20000000000 */
[C---:B------:R-:W-:Y:S01]  /*0160*/  FADD R0, R7.reuse, R4 ;  /* 0x0000000407007221 */ /* 0x040fe20000000000 */
[----:B------:R-:W-:-:S03]  /*0170*/  FSETP.GEU.AND P1, PT, R7, -R4, PT ;  /* 0x800000040700720b */ /* 0x000fc60003f2e000 */
[----:B------:R-:W-:Y:S02]  /*0180*/  FSEL R6, R6, RZ, P0 ;  /* 0x000000ff06067208 */ /* 0x000fe40000000000 */
[----:B------:R-:W-:-:S05]  /*0190*/  FSEL R7, R0, RZ, P1 ;  /* 0x000000ff00077208 */ /* 0x000fca0000800000 */
[----:B------:R-:W-:Y:S01]  /*01a0*/  STG.E.64 desc[UR4][R2.64], R6 ;  /* 0x0000000602007986 */ /* 0x000fe2000c101b04 */
[----:B------:R-:W-:Y:S05]  /*01b0*/  EXIT ;  /* 0x000000000000794d */ /* 0x000fea0003800000 */
.L_x_0:
[----:B------:R-:W-:-:S00]  /*01c0*/  BRA `(.L_x_0) ;  /* 0xfffffffc00fc7947 */ /* 0x000fc0000383ffff */
[----:B------:R-:W-:-:S00]  /*01d0*/  NOP ;  /* 0x0000000000007918 */ /* 0x000fc00000000000 */
        /* <DEDUP_REMOVED lines=10> */
.L_x_1:


//--------------------- .nv.constant0.triton_poi_fused_convolution_relu_20 --------------------------
	.section	.nv.constant0.triton_poi_fused_convolution_relu_20,"a",@progbits
	.sectionflags	@""
	.align	4
.nv.constant0.triton_poi_fused_convolution_relu_20:
	.zero		548
